//
// Generated by NVIDIA NVVM Compiler
//
// Compiler Build ID: CL-36424714
// Cuda compilation tools, release 13.0, V13.0.88
// Based on NVVM 20.0.0
//

.version 9.0
.target sm_100
.address_size 64

	// .globl	_Z16block_max_kernelPKfPfi
// _ZZ16block_max_kernelPKfPfiE1s has been demoted
// _ZZ10global_maxPKfPfiE1s has been demoted
// _ZZ11exp_and_sumPKfPfS1_iS0_E1s has been demoted
// _ZZ14softmax_kernelPfPKfiE3inv has been demoted

.visible .entry _Z16block_max_kernelPKfPfi(
	.param .u64 .ptr .align 1 _Z16block_max_kernelPKfPfi_param_0,
	.param .u64 .ptr .align 1 _Z16block_max_kernelPKfPfi_param_1,
	.param .u32 _Z16block_max_kernelPKfPfi_param_2
)
{
	.reg .pred 	%p<12>;
	.reg .b32 	%r<14>;
	.reg .b32 	%f<34>;
	.reg .b64 	%rd<8>;
	// demoted variable
	.shared .align 4 .b8 _ZZ16block_max_kernelPKfPfiE1s[1024];
	ld.param.u64 	%rd1, [_Z16block_max_kernelPKfPfi_param_0];
	ld.param.u64 	%rd2, [_Z16block_max_kernelPKfPfi_param_1];
	ld.param.u32 	%r9, [_Z16block_max_kernelPKfPfi_param_2];
	mov.u32 	%r1, %tid.x;
	mov.u32 	%r2, %ctaid.x;
	mov.u32 	%r3, %ntid.x;
	mad.lo.s32 	%r13, %r2, %r3, %r1;
	setp.ge.s32 	%p1, %r13, %r9;
	mov.f32 	%f33, 0fFF800000;
	@%p1 bra 	$L__BB0_3;
	mov.u32 	%r10, %nctaid.x;
	mul.lo.s32 	%r5, %r3, %r10;
	mov.f32 	%f33, 0fFF800000;
$L__BB0_2:
	mul.wide.s32 	%rd4, %r13, 4;
	add.s64 	%rd3, %rd1, %rd4;
	// begin inline asm
	ld.global.nc.f32 %f6, [%rd3];
	// end inline asm
	max.f32 	%f33, %f33, %f6;
	add.s32 	%r13, %r13, %r5;
	setp.lt.s32 	%p2, %r13, %r9;
	@%p2 bra 	$L__BB0_2;
$L__BB0_3:
	shl.b32 	%r11, %r1, 2;
	mov.u32 	%r12, _ZZ16block_max_kernelPKfPfiE1s;
	add.s32 	%r8, %r12, %r11;
	st.shared.f32 	[%r8], %f33;
	bar.sync 	0;
	setp.gt.u32 	%p3, %r1, 127;
	@%p3 bra 	$L__BB0_5;
	ld.shared.f32 	%f7, [%r8];
	ld.shared.f32 	%f8, [%r8+512];
	max.f32 	%f9, %f7, %f8;
	st.shared.f32 	[%r8], %f9;
$L__BB0_5:
	bar.sync 	0;
	setp.gt.u32 	%p4, %r1, 63;
	@%p4 bra 	$L__BB0_7;
	ld.shared.f32 	%f10, [%r8];
	ld.shared.f32 	%f11, [%r8+256];
	max.f32 	%f12, %f10, %f11;
	st.shared.f32 	[%r8], %f12;
$L__BB0_7:
	bar.sync 	0;
	setp.gt.u32 	%p5, %r1, 31;
	@%p5 bra 	$L__BB0_9;
	ld.shared.f32 	%f13, [%r8];
	ld.shared.f32 	%f14, [%r8+128];
	max.f32 	%f15, %f13, %f14;
	st.shared.f32 	[%r8], %f15;
$L__BB0_9:
	bar.sync 	0;
	setp.gt.u32 	%p6, %r1, 15;
	@%p6 bra 	$L__BB0_11;
	ld.shared.f32 	%f16, [%r8];
	ld.shared.f32 	%f17, [%r8+64];
	max.f32 	%f18, %f16, %f17;
	st.shared.f32 	[%r8], %f18;
$L__BB0_11:
	bar.sync 	0;
	setp.gt.u32 	%p7, %r1, 7;
	@%p7 bra 	$L__BB0_13;
	ld.shared.f32 	%f19, [%r8];
	ld.shared.f32 	%f20, [%r8+32];
	max.f32 	%f21, %f19, %f20;
	st.shared.f32 	[%r8], %f21;
$L__BB0_13:
	bar.sync 	0;
	setp.gt.u32 	%p8, %r1, 3;
	@%p8 bra 	$L__BB0_15;
	ld.shared.f32 	%f22, [%r8];
	ld.shared.f32 	%f23, [%r8+16];
	max.f32 	%f24, %f22, %f23;
	st.shared.f32 	[%r8], %f24;
$L__BB0_15:
	bar.sync 	0;
	setp.gt.u32 	%p9, %r1, 1;
	@%p9 bra 	$L__BB0_17;
	ld.shared.f32 	%f25, [%r8];
	ld.shared.f32 	%f26, [%r8+8];
	max.f32 	%f27, %f25, %f26;
	st.shared.f32 	[%r8], %f27;
$L__BB0_17:
	bar.sync 	0;
	setp.ne.s32 	%p10, %r1, 0;
	@%p10 bra 	$L__BB0_19;
	ld.shared.f32 	%f28, [%r8];
	ld.shared.f32 	%f29, [_ZZ16block_max_kernelPKfPfiE1s+4];
	max.f32 	%f30, %f28, %f29;
	st.shared.f32 	[%r8], %f30;
$L__BB0_19:
	setp.ne.s32 	%p11, %r1, 0;
	bar.sync 	0;
	@%p11 bra 	$L__BB0_21;
	ld.shared.f32 	%f31, [_ZZ16block_max_kernelPKfPfiE1s];
	cvta.to.global.u64 	%rd5, %rd2;
	mul.wide.u32 	%rd6, %r2, 4;
	add.s64 	%rd7, %rd5, %rd6;
	st.global.f32 	[%rd7], %f31;
$L__BB0_21:
	ret;

}
	// .globl	_Z10global_maxPKfPfi
.visible .entry _Z10global_maxPKfPfi(
	.param .u64 .ptr .align 1 _Z10global_maxPKfPfi_param_0,
	.param .u64 .ptr .align 1 _Z10global_maxPKfPfi_param_1,
	.param .u32 _Z10global_maxPKfPfi_param_2
)
{
	.reg .pred 	%p<12>;
	.reg .b32 	%r<10>;
	.reg .b32 	%f<34>;
	.reg .b64 	%rd<6>;
	// demoted variable
	.shared .align 4 .b8 _ZZ10global_maxPKfPfiE1s[1024];
	ld.param.u64 	%rd1, [_Z10global_maxPKfPfi_param_0];
	ld.param.u64 	%rd2, [_Z10global_maxPKfPfi_param_1];
	ld.param.u32 	%r6, [_Z10global_maxPKfPfi_param_2];
	mov.u32 	%r1, %tid.x;
	setp.ge.s32 	%p1, %r1, %r6;
	mov.f32 	%f33, 0fFF800000;
	@%p1 bra 	$L__BB1_3;
	mov.f32 	%f33, 0fFF800000;
	mov.u32 	%r2, %ntid.x;
	mov.u32 	%r9, %r1;
$L__BB1_2:
	mul.wide.s32 	%rd4, %r9, 4;
	add.s64 	%rd3, %rd1, %rd4;
	// begin inline asm
	ld.global.nc.f32 %f6, [%rd3];
	// end inline asm
	max.f32 	%f33, %f33, %f6;
	add.s32 	%r9, %r9, %r2;
	setp.lt.s32 	%p2, %r9, %r6;
	@%p2 bra 	$L__BB1_2;
$L__BB1_3:
	shl.b32 	%r7, %r1, 2;
	mov.u32 	%r8, _ZZ10global_maxPKfPfiE1s;
	add.s32 	%r5, %r8, %r7;
	st.shared.f32 	[%r5], %f33;
	bar.sync 	0;
	setp.gt.u32 	%p3, %r1, 127;
	@%p3 bra 	$L__BB1_5;
	ld.shared.f32 	%f7, [%r5];
	ld.shared.f32 	%f8, [%r5+512];
	max.f32 	%f9, %f7, %f8;
	st.shared.f32 	[%r5], %f9;
$L__BB1_5:
	bar.sync 	0;
	setp.gt.u32 	%p4, %r1, 63;
	@%p4 bra 	$L__BB1_7;
	ld.shared.f32 	%f10, [%r5];
	ld.shared.f32 	%f11, [%r5+256];
	max.f32 	%f12, %f10, %f11;
	st.shared.f32 	[%r5], %f12;
$L__BB1_7:
	bar.sync 	0;
	setp.gt.u32 	%p5, %r1, 31;
	@%p5 bra 	$L__BB1_9;
	ld.shared.f32 	%f13, [%r5];
	ld.shared.f32 	%f14, [%r5+128];
	max.f32 	%f15, %f13, %f14;
	st.shared.f32 	[%r5], %f15;
$L__BB1_9:
	bar.sync 	0;
	setp.gt.u32 	%p6, %r1, 15;
	@%p6 bra 	$L__BB1_11;
	ld.shared.f32 	%f16, [%r5];
	ld.shared.f32 	%f17, [%r5+64];
	max.f32 	%f18, %f16, %f17;
	st.shared.f32 	[%r5], %f18;
$L__BB1_11:
	bar.sync 	0;
	setp.gt.u32 	%p7, %r1, 7;
	@%p7 bra 	$L__BB1_13;
	ld.shared.f32 	%f19, [%r5];
	ld.shared.f32 	%f20, [%r5+32];
	max.f32 	%f21, %f19, %f20;
	st.shared.f32 	[%r5], %f21;
$L__BB1_13:
	bar.sync 	0;
	setp.gt.u32 	%p8, %r1, 3;
	@%p8 bra 	$L__BB1_15;
	ld.shared.f32 	%f22, [%r5];
	ld.shared.f32 	%f23, [%r5+16];
	max.f32 	%f24, %f22, %f23;
	st.shared.f32 	[%r5], %f24;
$L__BB1_15:
	bar.sync 	0;
	setp.gt.u32 	%p9, %r1, 1;
	@%p9 bra 	$L__BB1_17;
	ld.shared.f32 	%f25, [%r5];
	ld.shared.f32 	%f26, [%r5+8];
	max.f32 	%f27, %f25, %f26;
	st.shared.f32 	[%r5], %f27;
$L__BB1_17:
	bar.sync 	0;
	setp.ne.s32 	%p10, %r1, 0;
	@%p10 bra 	$L__BB1_19;
	ld.shared.f32 	%f28, [%r5];
	ld.shared.f32 	%f29, [_ZZ10global_maxPKfPfiE1s+4];
	max.f32 	%f30, %f28, %f29;
	st.shared.f32 	[%r5], %f30;
$L__BB1_19:
	setp.ne.s32 	%p11, %r1, 0;
	bar.sync 	0;
	@%p11 bra 	$L__BB1_21;
	ld.shared.f32 	%f31, [_ZZ10global_maxPKfPfiE1s];
	cvta.to.global.u64 	%rd5, %rd2;
	st.global.f32 	[%rd5], %f31;
$L__BB1_21:
	ret;

}
	// .globl	_Z11exp_and_sumPKfPfS1_iS0_
.visible .entry _Z11exp_and_sumPKfPfS1_iS0_(
	.param .u64 .ptr .align 1 _Z11exp_and_sumPKfPfS1_iS0__param_0,
	.param .u64 .ptr .align 1 _Z11exp_and_sumPKfPfS1_iS0__param_1,
	.param .u64 .ptr .align 1 _Z11exp_and_sumPKfPfS1_iS0__param_2,
	.param .u32 _Z11exp_and_sumPKfPfS1_iS0__param_3,
	.param .u64 .ptr .align 1 _Z11exp_and_sumPKfPfS1_iS0__param_4
)
{
	.reg .pred 	%p<12>;
	.reg .b32 	%r<14>;
	.reg .b32 	%f<40>;
	.reg .b64 	%rd<10>;
	// demoted variable
	.shared .align 4 .b8 _ZZ11exp_and_sumPKfPfS1_iS0_E1s[1024];
	ld.param.u64 	%rd2, [_Z11exp_and_sumPKfPfS1_iS0__param_0];
	ld.param.u64 	%rd3, [_Z11exp_and_sumPKfPfS1_iS0__param_1];
	ld.param.u64 	%rd4, [_Z11exp_and_sumPKfPfS1_iS0__param_2];
	ld.param.u32 	%r8, [_Z11exp_and_sumPKfPfS1_iS0__param_3];
	ld.param.u64 	%rd5, [_Z11exp_and_sumPKfPfS1_iS0__param_4];
	mov.u32 	%r1, %ntid.x;
	mov.u32 	%r9, %ctaid.x;
	mov.u32 	%r2, %tid.x;
	mad.lo.s32 	%r13, %r1, %r9, %r2;
	// begin inline asm
	ld.global.nc.f32 %f5, [%rd5];
	// end inline asm
	setp.ge.s32 	%p1, %r13, %r8;
	mov.f32 	%f39, 0f00000000;
	@%p1 bra 	$L__BB2_3;
	mov.u32 	%r10, %nctaid.x;
	mul.lo.s32 	%r4, %r1, %r10;
	cvta.to.global.u64 	%rd1, %rd3;
	mov.f32 	%f39, 0f00000000;
$L__BB2_2:
	mul.wide.s32 	%rd7, %r13, 4;
	add.s64 	%rd6, %rd2, %rd7;
	// begin inline asm
	ld.global.nc.f32 %f8, [%rd6];
	// end inline asm
	sub.f32 	%f9, %f8, %f5;
	mul.f32 	%f10, %f9, 0f3FB8AA3B;
	ex2.approx.f32 	%f11, %f10;
	add.s64 	%rd8, %rd1, %rd7;
	st.global.f32 	[%rd8], %f11;
	add.f32 	%f39, %f39, %f11;
	add.s32 	%r13, %r13, %r4;
	setp.lt.s32 	%p2, %r13, %r8;
	@%p2 bra 	$L__BB2_2;
$L__BB2_3:
	shl.b32 	%r11, %r2, 2;
	mov.u32 	%r12, _ZZ11exp_and_sumPKfPfS1_iS0_E1s;
	add.s32 	%r7, %r12, %r11;
	st.shared.f32 	[%r7], %f39;
	bar.sync 	0;
	setp.gt.u32 	%p3, %r2, 127;
	@%p3 bra 	$L__BB2_5;
	ld.shared.f32 	%f12, [%r7+512];
	ld.shared.f32 	%f13, [%r7];
	add.f32 	%f14, %f12, %f13;
	st.shared.f32 	[%r7], %f14;
$L__BB2_5:
	bar.sync 	0;
	setp.gt.u32 	%p4, %r2, 63;
	@%p4 bra 	$L__BB2_7;
	ld.shared.f32 	%f15, [%r7+256];
	ld.shared.f32 	%f16, [%r7];
	add.f32 	%f17, %f15, %f16;
	st.shared.f32 	[%r7], %f17;
$L__BB2_7:
	bar.sync 	0;
	setp.gt.u32 	%p5, %r2, 31;
	@%p5 bra 	$L__BB2_9;
	ld.shared.f32 	%f18, [%r7+128];
	ld.shared.f32 	%f19, [%r7];
	add.f32 	%f20, %f18, %f19;
	st.shared.f32 	[%r7], %f20;
$L__BB2_9:
	bar.sync 	0;
	setp.gt.u32 	%p6, %r2, 15;
	@%p6 bra 	$L__BB2_11;
	ld.shared.f32 	%f21, [%r7+64];
	ld.shared.f32 	%f22, [%r7];
	add.f32 	%f23, %f21, %f22;
	st.shared.f32 	[%r7], %f23;
$L__BB2_11:
	bar.sync 	0;
	setp.gt.u32 	%p7, %r2, 7;
	@%p7 bra 	$L__BB2_13;
	ld.shared.f32 	%f24, [%r7+32];
	ld.shared.f32 	%f25, [%r7];
	add.f32 	%f26, %f24, %f25;
	st.shared.f32 	[%r7], %f26;
$L__BB2_13:
	bar.sync 	0;
	setp.gt.u32 	%p8, %r2, 3;
	@%p8 bra 	$L__BB2_15;
	ld.shared.f32 	%f27, [%r7+16];
	ld.shared.f32 	%f28, [%r7];
	add.f32 	%f29, %f27, %f28;
	st.shared.f32 	[%r7], %f29;
$L__BB2_15:
	bar.sync 	0;
	setp.gt.u32 	%p9, %r2, 1;
	@%p9 bra 	$L__BB2_17;
	ld.shared.f32 	%f30, [%r7+8];
	ld.shared.f32 	%f31, [%r7];
	add.f32 	%f32, %f30, %f31;
	st.shared.f32 	[%r7], %f32;
$L__BB2_17:
	bar.sync 	0;
	setp.ne.s32 	%p10, %r2, 0;
	@%p10 bra 	$L__BB2_19;
	ld.shared.f32 	%f33, [_ZZ11exp_and_sumPKfPfS1_iS0_E1s+4];
	ld.shared.f32 	%f34, [%r7];
	add.f32 	%f35, %f33, %f34;
	st.shared.f32 	[%r7], %f35;
$L__BB2_19:
	setp.ne.s32 	%p11, %r2, 0;
	bar.sync 	0;
	@%p11 bra 	$L__BB2_21;
	ld.shared.f32 	%f36, [_ZZ11exp_and_sumPKfPfS1_iS0_E1s];
	cvta.to.global.u64 	%rd9, %rd4;
	atom.global.add.f32 	%f37, [%rd9], %f36;
$L__BB2_21:
	ret;

}
	// .globl	_Z14softmax_kernelPfPKfi
.visible .entry _Z14softmax_kernelPfPKfi(
	.param .u64 .ptr .align 1 _Z14softmax_kernelPfPKfi_param_0,
	.param .u64 .ptr .align 1 _Z14softmax_kernelPfPKfi_param_1,
	.param .u32 _Z14softmax_kernelPfPKfi_param_2
)
{
	.reg .pred 	%p<3>;
	.reg .b32 	%r<6>;
	.reg .b32 	%f<6>;
	.reg .b64 	%rd<7>;
	// demoted variable
	.shared .align 4 .f32 _ZZ14softmax_kernelPfPKfiE3inv;
	ld.param.u64 	%rd1, [_Z14softmax_kernelPfPKfi_param_0];
	ld.param.u64 	%rd2, [_Z14softmax_kernelPfPKfi_param_1];
	ld.param.u32 	%r3, [_Z14softmax_kernelPfPKfi_param_2];
	mov.u32 	%r1, %tid.x;
	setp.ne.s32 	%p1, %r1, 0;
	@%p1 bra 	$L__BB3_2;
	// begin inline asm
	ld.global.nc.f32 %f1, [%rd2];
	// end inline asm
	rcp.rn.f32 	%f2, %f1;
	st.shared.f32 	[_ZZ14softmax_kernelPfPKfiE3inv], %f2;
$L__BB3_2:
	bar.sync 	0;
	mov.u32 	%r4, %ntid.x;
	mov.u32 	%r5, %ctaid.x;
	mad.lo.s32 	%r2, %r4, %r5, %r1;
	setp.ge.s32 	%p2, %r2, %r3;
	@%p2 bra 	$L__BB3_4;
	ld.shared.f32 	%f3, [_ZZ14softmax_kernelPfPKfiE3inv];
	cvta.to.global.u64 	%rd4, %rd1;
	mul.wide.s32 	%rd5, %r2, 4;
	add.s64 	%rd6, %rd4, %rd5;
	ld.global.f32 	%f4, [%rd6];
	mul.f32 	%f5, %f3, %f4;
	st.global.f32 	[%rd6], %f5;
$L__BB3_4:
	ret;

}


// ===== COMPILED SASS (sm_100) =====

	.target	sm_100

	.elftype	@"ET_EXEC"


//--------------------- .note.nv.tkinfo           --------------------------
	.section	.note.nv.tkinfo,"",@"SHT_NOTE"
	.sectionflags	@"SHF_NOTE_NV_TKINFO"
	.tkinfo
        /*0018*/ 	.word	0x00000002
        /*0030*/ 	.string	""
        /*0030*/ 	.string	"ptxas"
        /*0030*/ 	.string	"Cuda compilation tools, release 13.0, V13.0.88"
        /*0030*/ 	.string	"Build cuda_13.0.r13.0/compiler.36424714_0"
        /*0030*/ 	.string	"-arch sm_100 -m 64 "



//--------------------- .note.nv.cuinfo           --------------------------
	.section	.note.nv.cuinfo,"",@"SHT_NOTE"
	.sectionflags	@"SHF_NOTE_NV_CUINFO"
        /*0018*/ 	.short	0x0002
        /*001a*/ 	.short	0x0064
        /*001c*/ 	.short	0x0082
	.zero		2


//--------------------- .nv.info                  --------------------------
	.section	.nv.info,"",@"SHT_CUDA_INFO"
	.align	4


	//----- nvinfo : EIATTR_REGCOUNT
	.align		4
        /*0000*/ 	.byte	0x04, 0x2f
        /*0002*/ 	.short	(.L_1 - .L_0)
	.align		4
.L_0:
        /*0004*/ 	.word	index@(_Z16block_max_kernelPKfPfi)
        /*0008*/ 	.word	0x0000000c


	//----- nvinfo : EIATTR_FRAME_SIZE
	.align		4
.L_1:
        /*000c*/ 	.byte	0x04, 0x11
        /*000e*/ 	.short	(.L_3 - .L_2)
	.align		4
.L_2:
        /*0010*/ 	.word	index@(_Z16block_max_kernelPKfPfi)
        /*0014*/ 	.word	0x00000000


	//----- nvinfo : EIATTR_REGCOUNT
	.align		4
.L_3:
        /*0018*/ 	.byte	0x04, 0x2f
        /*001a*/ 	.short	(.L_5 - .L_4)
	.align		4
.L_4:
        /*001c*/ 	.word	index@(_Z10global_maxPKfPfi)
        /*0020*/ 	.word	0x0000000b


	//----- nvinfo : EIATTR_FRAME_SIZE
	.align		4
.L_5:
        /*0024*/ 	.byte	0x04, 0x11
        /*0026*/ 	.short	(.L_7 - .L_6)
	.align		4
.L_6:
        /*0028*/ 	.word	index@(_Z10global_maxPKfPfi)
        /*002c*/ 	.word	0x00000000


	//----- nvinfo : EIATTR_REGCOUNT
	.align		4
.L_7:
        /*0030*/ 	.byte	0x04, 0x2f
        /*0032*/ 	.short	(.L_9 - .L_8)
	.align		4
.L_8:
        /*0034*/ 	.word	index@(_Z11exp_and_sumPKfPfS1_iS0_)
        /*0038*/ 	.word	0x00000012


	//----- nvinfo : EIATTR_FRAME_SIZE
	.align		4
.L_9:
        /*003c*/ 	.byte	0x04, 0x11
        /*003e*/ 	.short	(.L_11 - .L_10)
	.align		4
.L_10:
        /*0040*/ 	.word	index@(_Z11exp_and_sumPKfPfS1_iS0_)
        /*0044*/ 	.word	0x00000000


	//----- nvinfo : EIATTR_REGCOUNT
	.align		4
.L_11:
        /*0048*/ 	.byte	0x04, 0x2f
        /*004a*/ 	.short	(.L_13 - .L_12)
	.align		4
.L_12:
        /*004c*/ 	.word	index@(_Z14softmax_kernelPfPKfi)
        /*0050*/ 	.word	0x0000000e


	//----- nvinfo : EIATTR_FRAME_SIZE
	.align		4
.L_13:
        /*0054*/ 	.byte	0x04, 0x11
        /*0056*/ 	.short	(.L_15 - .L_14)
	.align		4
.L_14:
        /*0058*/ 	.word	index@($__internal_0_$__cuda_sm20_rcp_rn_f32_slowpath)
        /*005c*/ 	.word	0x00000000


	//----- nvinfo : EIATTR_FRAME_SIZE
	.align		4
.L_15:
        /*0060*/ 	.byte	0x04, 0x11
        /*0062*/ 	.short	(.L_17 - .L_16)
	.align		4
.L_16:
        /*0064*/ 	.word	index@(_Z14softmax_kernelPfPKfi)
        /*0068*/ 	.word	0x00000000


	//----- nvinfo : EIATTR_MIN_STACK_SIZE
	.align		4
.L_17:
        /*006c*/ 	.byte	0x04, 0x12
        /*006e*/ 	.short	(.L_19 - .L_18)
	.align		4
.L_18:
        /*0070*/ 	.word	index@(_Z14softmax_kernelPfPKfi)
        /*0074*/ 	.word	0x00000000


	//----- nvinfo : EIATTR_MIN_STACK_SIZE
	.align		4
.L_19:
        /*0078*/ 	.byte	0x04, 0x12
        /*007a*/ 	.short	(.L_21 - .L_20)
	.align		4
.L_20:
        /*007c*/ 	.word	index@(_Z11exp_and_sumPKfPfS1_iS0_)
        /*0080*/ 	.word	0x00000000


	//----- nvinfo : EIATTR_MIN_STACK_SIZE
	.align		4
.L_21:
        /*0084*/ 	.byte	0x04, 0x12
        /*0086*/ 	.short	(.L_23 - .L_22)
	.align		4
.L_22:
        /*0088*/ 	.word	index@(_Z10global_maxPKfPfi)
        /*008c*/ 	.word	0x00000000


	//----- nvinfo : EIATTR_MIN_STACK_SIZE
	.align		4
.L_23:
        /*0090*/ 	.byte	0x04, 0x12
        /*0092*/ 	.short	(.L_25 - .L_24)
	.align		4
.L_24:
        /*0094*/ 	.word	index@(_Z16block_max_kernelPKfPfi)
        /*0098*/ 	.word	0x00000000
.L_25:


//--------------------- .nv.compat                --------------------------
	.section	.nv.compat,"",@"SHT_CUDA_COMPAT_INFO"
	.align	4
        /*0000*/ 	.byte	0x02, 0x09, 0x00, 0x00, 0x02, 0x02, 0x01, 0x00, 0x02, 0x05, 0x05, 0x00, 0x03, 0x07, 0x01, 0x01
        /*0010*/ 	.byte	0x02, 0x03, 0x00, 0x00, 0x02, 0x06, 0x01, 0x00, 0x04, 0x0b, 0x08, 0x00, 0x01, 0x00, 0x00, 0x00
        /*0020*/ 	.byte	0x00, 0x00, 0x00, 0x00


//--------------------- .nv.info._Z14softmax_kernelPfPKfi --------------------------
	.section	.nv.info._Z14softmax_kernelPfPKfi,"",@"SHT_CUDA_INFO"
	.sectionflags	@""
	.align	4


	//----- nvinfo : EIATTR_CUDA_API_VERSION
	.align		4
        /*0000*/ 	.byte	0x04, 0x37
        /*0002*/ 	.short	(.L_27 - .L_26)
.L_26:
        /*0004*/ 	.word	0x00000082


	//----- nvinfo : EIATTR_KPARAM_INFO
	.align		4
.L_27:
        /*0008*/ 	.byte	0x04, 0x17
        /*000a*/ 	.short	(.L_29 - .L_28)
.L_28:
        /*000c*/ 	.word	0x00000000
        /*0010*/ 	.short	0x0002
        /*0012*/ 	.short	0x0010
        /*0014*/ 	.byte	0x00, 0xf0, 0x11, 0x00


	//----- nvinfo : EIATTR_KPARAM_INFO
	.align		4
.L_29:
        /*0018*/ 	.byte	0x04, 0x17
        /*001a*/ 	.short	(.L_31 - .L_30)
.L_30:
        /*001c*/ 	.word	0x00000000
        /*0020*/ 	.short	0x0001
        /*0022*/ 	.short	0x0008
        /*0024*/ 	.byte	0x00, 0xf5, 0x21, 0x00


	//----- nvinfo : EIATTR_KPARAM_INFO
	.align		4
.L_31:
        /*0028*/ 	.byte	0x04, 0x17
        /*002a*/ 	.short	(.L_33 - .L_32)
.L_32:
        /*002c*/ 	.word	0x00000000
        /*0030*/ 	.short	0x0000
        /*0032*/ 	.short	0x0000
        /*0034*/ 	.byte	0x00, 0xf5, 0x21, 0x00


	//----- nvinfo : EIATTR_SPARSE_MMA_MASK
	.align		4
.L_33:
        /*0038*/ 	.byte	0x03, 0x50
        /*003a*/ 	.short	0x0000


	//----- nvinfo : EIATTR_MAXREG_COUNT
	.align		4
        /*003c*/ 	.byte	0x03, 0x1b
        /*003e*/ 	.short	0x00ff


	//----- nvinfo : EIATTR_NUM_BARRIERS
	.align		4
        /*0040*/ 	.byte	0x02, 0x4c
        /*0042*/ 	.byte	0x01
	.zero		1


	//----- nvinfo : EIATTR_MERCURY_ISA_VERSION
	.align		4
        /*0044*/ 	.byte	0x03, 0x5f
        /*0046*/ 	.short	0x0101


	//----- nvinfo : EIATTR_VRC_CTA_INIT_COUNT
	.align		4
        /*0048*/ 	.byte	0x02, 0x4a
	.zero		1
	.zero		1


	//----- nvinfo : EIATTR_EXIT_INSTR_OFFSETS
	.align		4
        /*004c*/ 	.byte	0x04, 0x1c
        /*004e*/ 	.short	(.L_35 - .L_34)


	//   ....[0]....
.L_34:
        /*0050*/ 	.word	0x000001e0


	//   ....[1]....
        /*0054*/ 	.word	0x00000280


	//----- nvinfo : EIATTR_CRS_STACK_SIZE
	.align		4
.L_35:
        /*0058*/ 	.byte	0x04, 0x1e
        /*005a*/ 	.short	(.L_37 - .L_36)
.L_36:
        /*005c*/ 	.word	0x00000000


	//----- nvinfo : EIATTR_CBANK_PARAM_SIZE
	.align		4
.L_37:
        /*0060*/ 	.byte	0x03, 0x19
        /*0062*/ 	.short	0x0014


	//----- nvinfo : EIATTR_PARAM_CBANK
	.align		4
        /*0064*/ 	.byte	0x04, 0x0a
        /*0066*/ 	.short	(.L_39 - .L_38)
	.align		4
.L_38:
        /*0068*/ 	.word	index@(.nv.constant0._Z14softmax_kernelPfPKfi)
        /*006c*/ 	.short	0x0380
        /*006e*/ 	.short	0x0014


	//----- nvinfo : EIATTR_SW_WAR
	.align		4
.L_39:
        /*0070*/ 	.byte	0x04, 0x36
        /*0072*/ 	.short	(.L_41 - .L_40)
.L_40:
        /*0074*/ 	.word	0x00000008
.L_41:


//--------------------- .nv.info._Z11exp_and_sumPKfPfS1_iS0_ --------------------------
	.section	.nv.info._Z11exp_and_sumPKfPfS1_iS0_,"",@"SHT_CUDA_INFO"
	.sectionflags	@""
	.align	4


	//----- nvinfo : EIATTR_CUDA_API_VERSION
	.align		4
        /*0000*/ 	.byte	0x04, 0x37
        /*0002*/ 	.short	(.L_43 - .L_42)
.L_42:
        /*0004*/ 	.word	0x00000082


	//----- nvinfo : EIATTR_KPARAM_INFO
	.align		4
.L_43:
        /*0008*/ 	.byte	0x04, 0x17
        /*000a*/ 	.short	(.L_45 - .L_44)
.L_44:
        /*000c*/ 	.word	0x00000000
        /*0010*/ 	.short	0x0004
        /*0012*/ 	.short	0x0020
        /*0014*/ 	.byte	0x00, 0xf5, 0x21, 0x00


	//----- nvinfo : EIATTR_KPARAM_INFO
	.align		4
.L_45:
        /*0018*/ 	.byte	0x04, 0x17
        /*001a*/ 	.short	(.L_47 - .L_46)
.L_46:
        /*001c*/ 	.word	0x00000000
        /*0020*/ 	.short	0x0003
        /*0022*/ 	.short	0x0018
        /*0024*/ 	.byte	0x00, 0xf0, 0x11, 0x00


	//----- nvinfo : EIATTR_KPARAM_INFO
	.align		4
.L_47:
        /*0028*/ 	.byte	0x04, 0x17
        /*002a*/ 	.short	(.L_49 - .L_48)
.L_48:
        /*002c*/ 	.word	0x00000000
        /*0030*/ 	.short	0x0002
        /*0032*/ 	.short	0x0010
        /*0034*/ 	.byte	0x00, 0xf5, 0x21, 0x00


	//----- nvinfo : EIATTR_KPARAM_INFO
	.align		4
.L_49:
        /*0038*/ 	.byte	0x04, 0x17
        /*003a*/ 	.short	(.L_51 - .L_50)
.L_50:
        /*003c*/ 	.word	0x00000000
        /*0040*/ 	.short	0x0001
        /*0042*/ 	.short	0x0008
        /*0044*/ 	.byte	0x00, 0xf5, 0x21, 0x00


	//----- nvinfo : EIATTR_KPARAM_INFO
	.align		4
.L_51:
        /*0048*/ 	.byte	0x04, 0x17
        /*004a*/ 	.short	(.L_53 - .L_52)
.L_52:
        /*004c*/ 	.word	0x00000000
        /*0050*/ 	.short	0x0000
        /*0052*/ 	.short	0x0000
        /*0054*/ 	.byte	0x00, 0xf5, 0x21, 0x00


	//----- nvinfo : EIATTR_SPARSE_MMA_MASK
	.align		4
.L_53:
        /*0058*/ 	.byte	0x03, 0x50
        /*005a*/ 	.short	0x0000


	//----- nvinfo : EIATTR_MAXREG_COUNT
	.align		4
        /*005c*/ 	.byte	0x03, 0x1b
        /*005e*/ 	.short	0x00ff


	//----- nvinfo : EIATTR_NUM_BARRIERS
	.align		4
        /*0060*/ 	.byte	0x02, 0x4c
        /*0062*/ 	.byte	0x01
	.zero		1


	//----- nvinfo : EIATTR_MERCURY_ISA_VERSION
	.align		4
        /*0064*/ 	.byte	0x03, 0x5f
        /*0066*/ 	.short	0x0101


	//----- nvinfo : EIATTR_VRC_CTA_INIT_COUNT
	.align		4
        /*0068*/ 	.byte	0x02, 0x4a
	.zero		1
	.zero		1


	//----- nvinfo : EIATTR_EXIT_INSTR_OFFSETS
	.align		4
        /*006c*/ 	.byte	0x04, 0x1c
        /*006e*/ 	.short	(.L_55 - .L_54)


	//   ....[0]....
.L_54:
        /*0070*/ 	.word	0x00000580


	//   ....[1]....
        /*0074*/ 	.word	0x000005c0


	//----- nvinfo : EIATTR_CRS_STACK_SIZE
	.align		4
.L_55:
        /*0078*/ 	.byte	0x04, 0x1e
        /*007a*/ 	.short	(.L_57 - .L_56)
.L_56:
        /*007c*/ 	.word	0x00000000


	//----- nvinfo : EIATTR_CBANK_PARAM_SIZE
	.align		4
.L_57:
        /*0080*/ 	.byte	0x03, 0x19
        /*0082*/ 	.short	0x0028


	//----- nvinfo : EIATTR_PARAM_CBANK
	.align		4
        /*0084*/ 	.byte	0x04, 0x0a
        /*0086*/ 	.short	(.L_59 - .L_58)
	.align		4
.L_58:
        /*0088*/ 	.word	index@(.nv.constant0._Z11exp_and_sumPKfPfS1_iS0_)
        /*008c*/ 	.short	0x0380
        /*008e*/ 	.short	0x0028


	//----- nvinfo : EIATTR_SW_WAR
	.align		4
.L_59:
        /*0090*/ 	.byte	0x04, 0x36
        /*0092*/ 	.short	(.L_61 - .L_60)
.L_60:
        /*0094*/ 	.word	0x00000008
.L_61:


//--------------------- .nv.info._Z10global_maxPKfPfi --------------------------
	.section	.nv.info._Z10global_maxPKfPfi,"",@"SHT_CUDA_INFO"
	.sectionflags	@""
	.align	4


	//----- nvinfo : EIATTR_CUDA_API_VERSION
	.align		4
        /*0000*/ 	.byte	0x04, 0x37
        /*0002*/ 	.short	(.L_63 - .L_62)
.L_62:
        /*0004*/ 	.word	0x00000082


	//----- nvinfo : EIATTR_KPARAM_INFO
	.align		4
.L_63:
        /*0008*/ 	.byte	0x04, 0x17
        /*000a*/ 	.short	(.L_65 - .L_64)
.L_64:
        /*000c*/ 	.word	0x00000000
        /*0010*/ 	.short	0x0002
        /*0012*/ 	.short	0x0010
        /*0014*/ 	.byte	0x00, 0xf0, 0x11, 0x00


	//----- nvinfo : EIATTR_KPARAM_INFO
	.align		4
.L_65:
        /*0018*/ 	.byte	0x04, 0x17
        /*001a*/ 	.short	(.L_67 - .L_66)
.L_66:
        /*001c*/ 	.word	0x00000000
        /*0020*/ 	.short	0x0001
        /*0022*/ 	.short	0x0008
        /*0024*/ 	.byte	0x00, 0xf5, 0x21, 0x00


	//----- nvinfo : EIATTR_KPARAM_INFO
	.align		4
.L_67:
        /*0028*/ 	.byte	0x04, 0x17
        /*002a*/ 	.short	(.L_69 - .L_68)
.L_68:
        /*002c*/ 	.word	0x00000000
        /*0030*/ 	.short	0x0000
        /*0032*/ 	.short	0x0000
        /*0034*/ 	.byte	0x00, 0xf5, 0x21, 0x00


	//----- nvinfo : EIATTR_SPARSE_MMA_MASK
	.align		4
.L_69:
        /*0038*/ 	.byte	0x03, 0x50
        /*003a*/ 	.short	0x0000


	//----- nvinfo : EIATTR_MAXREG_COUNT
	.align		4
        /*003c*/ 	.byte	0x03, 0x1b
        /*003e*/ 	.short	0x00ff


	//----- nvinfo : EIATTR_NUM_BARRIERS
	.align		4
        /*0040*/ 	.byte	0x02, 0x4c
        /*0042*/ 	.byte	0x01
	.zero		1


	//----- nvinfo : EIATTR_MERCURY_ISA_VERSION
	.align		4
        /*0044*/ 	.byte	0x03, 0x5f
        /*0046*/ 	.short	0x0101


	//----- nvinfo : EIATTR_VRC_CTA_INIT_COUNT
	.align		4
        /*0048*/ 	.byte	0x02, 0x4a
	.zero		1
	.zero		1


	//----- nvinfo : EIATTR_EXIT_INSTR_OFFSETS
	.align		4
        /*004c*/ 	.byte	0x04, 0x1c
        /*004e*/ 	.short	(.L_71 - .L_70)


	//   ....[0]....
.L_70:
        /*0050*/ 	.word	0x00000490


	//   ....[1]....
        /*0054*/ 	.word	0x000004d0


	//----- nvinfo : EIATTR_CRS_STACK_SIZE
	.align		4
.L_71:
        /*0058*/ 	.byte	0x04, 0x1e
        /*005a*/ 	.short	(.L_73 - .L_72)
.L_72:
        /*005c*/ 	.word	0x00000000


	//----- nvinfo : EIATTR_CBANK_PARAM_SIZE
	.align		4
.L_73:
        /*0060*/ 	.byte	0x03, 0x19
        /*0062*/ 	.short	0x0014


	//----- nvinfo : EIATTR_PARAM_CBANK
	.align		4
        /*0064*/ 	.byte	0x04, 0x0a
        /*0066*/ 	.short	(.L_75 - .L_74)
	.align		4
.L_74:
        /*0068*/ 	.word	index@(.nv.constant0._Z10global_maxPKfPfi)
        /*006c*/ 	.short	0x0380
        /*006e*/ 	.short	0x0014


	//----- nvinfo : EIATTR_SW_WAR
	.align		4
.L_75:
        /*0070*/ 	.byte	0x04, 0x36
        /*0072*/ 	.short	(.L_77 - .L_76)
.L_76:
        /*0074*/ 	.word	0x00000008
.L_77:


//--------------------- .nv.info._Z16block_max_kernelPKfPfi --------------------------
	.section	.nv.info._Z16block_max_kernelPKfPfi,"",@"SHT_CUDA_INFO"
	.sectionflags	@""
	.align	4


	//----- nvinfo : EIATTR_CUDA_API_VERSION
	.align		4
        /*0000*/ 	.byte	0x04, 0x37
        /*0002*/ 	.short	(.L_79 - .L_78)
.L_78:
        /*0004*/ 	.word	0x00000082


	//----- nvinfo : EIATTR_KPARAM_INFO
	.align		4
.L_79:
        /*0008*/ 	.byte	0x04, 0x17
        /*000a*/ 	.short	(.L_81 - .L_80)
.L_80:
        /*000c*/ 	.word	0x00000000
        /*0010*/ 	.short	0x0002
        /*0012*/ 	.short	0x0010
        /*0014*/ 	.byte	0x00, 0xf0, 0x11, 0x00


	//----- nvinfo : EIATTR_KPARAM_INFO
	.align		4
.L_81:
        /*0018*/ 	.byte	0x04, 0x17
        /*001a*/ 	.short	(.L_83 - .L_82)
.L_82:
        /*001c*/ 	.word	0x00000000
        /*0020*/ 	.short	0x0001
        /*0022*/ 	.short	0x0008
        /*0024*/ 	.byte	0x00, 0xf5, 0x21, 0x00


	//----- nvinfo : EIATTR_KPARAM_INFO
	.align		4
.L_83:
        /*0028*/ 	.byte	0x04, 0x17
        /*002a*/ 	.short	(.L_85 - .L_84)
.L_84:
        /*002c*/ 	.word	0x00000000
        /*0030*/ 	.short	0x0000
        /*0032*/ 	.short	0x0000
        /*0034*/ 	.byte	0x00, 0xf5, 0x21, 0x00


	//----- nvinfo : EIATTR_SPARSE_MMA_MASK
	.align		4
.L_85:
        /*0038*/ 	.byte	0x03, 0x50
        /*003a*/ 	.short	0x0000


	//----- nvinfo : EIATTR_MAXREG_COUNT
	.align		4
        /*003c*/ 	.byte	0x03, 0x1b
        /*003e*/ 	.short	0x00ff


	//----- nvinfo : EIATTR_NUM_BARRIERS
	.align		4
        /*0040*/ 	.byte	0x02, 0x4c
        /*0042*/ 	.byte	0x01
	.zero		1


	//----- nvinfo : EIATTR_MERCURY_ISA_VERSION
	.align		4
        /*0044*/ 	.byte	0x03, 0x5f
        /*0046*/ 	.short	0x0101


	//----- nvinfo : EIATTR_VRC_CTA_INIT_COUNT
	.align		4
        /*0048*/ 	.byte	0x02, 0x4a
	.zero		1
	.zero		1


	//----- nvinfo : EIATTR_EXIT_INSTR_OFFSETS
	.align		4
        /*004c*/ 	.byte	0x04, 0x1c
        /*004e*/ 	.short	(.L_87 - .L_86)


	//   ....[0]....
.L_86:
        /*0050*/ 	.word	0x000004c0


	//   ....[1]....
        /*0054*/ 	.word	0x00000510


	//----- nvinfo : EIATTR_CRS_STACK_SIZE
	.align		4
.L_87:
        /*0058*/ 	.byte	0x04, 0x1e
        /*005a*/ 	.short	(.L_89 - .L_88)
.L_88:
        /*005c*/ 	.word	0x00000000


	//----- nvinfo : EIATTR_CBANK_PARAM_SIZE
	.align		4
.L_89:
        /*0060*/ 	.byte	0x03, 0x19
        /*0062*/ 	.short	0x0014


	//----- nvinfo : EIATTR_PARAM_CBANK
	.align		4
        /*0064*/ 	.byte	0x04, 0x0a
        /*0066*/ 	.short	(.L_91 - .L_90)
	.align		4
.L_90:
        /*0068*/ 	.word	index@(.nv.constant0._Z16block_max_kernelPKfPfi)
        /*006c*/ 	.short	0x0380
        /*006e*/ 	.short	0x0014


	//----- nvinfo : EIATTR_SW_WAR
	.align		4
.L_91:
        /*0070*/ 	.byte	0x04, 0x36
        /*0072*/ 	.short	(.L_93 - .L_92)
.L_92:
        /*0074*/ 	.word	0x00000008
.L_93:


//--------------------- .nv.callgraph             --------------------------
	.section	.nv.callgraph,"",@"SHT_CUDA_CALLGRAPH"
	.align	4
	.sectionentsize	8
	.align		4
        /*0000*/ 	.word	0x00000000
	.align		4
        /*0004*/ 	.word	0xffffffff
	.align		4
        /*0008*/ 	.word	0x00000000
	.align		4
        /*000c*/ 	.word	0xfffffffe
	.align		4
        /*0010*/ 	.word	0x00000000
	.align		4
        /*0014*/ 	.word	0xfffffffd
	.align		4
        /*0018*/ 	.word	0x00000000
	.align		4
        /*001c*/ 	.word	0xfffffffc


//--------------------- .text._Z14softmax_kernelPfPKfi --------------------------
	.section	.text._Z14softmax_kernelPfPKfi,"ax",@progbits
	.align	128
        .global         _Z14softmax_kernelPfPKfi
        .type           _Z14softmax_kernelPfPKfi,@function
        .size           _Z14softmax_kernelPfPKfi,(.L_x_20 - _Z14softmax_kernelPfPKfi)
        .other          _Z14softmax_kernelPfPKfi,@"STO_CUDA_ENTRY STV_DEFAULT"
_Z14softmax_kernelPfPKfi:
.text._Z14softmax_kernelPfPKfi:
[----:B------:R-:W-:Y:S01]  /*0000*/  LDC R1, c[0x0][0x37c] ;  /* 0x0000df00ff017b82 */ /* 0x000fe20000000800 */
[----:B------:R-:W0:Y:S01]  /*0010*/  S2R R2, SR_TID.X ;  /* 0x0000000000027919 */ /* 0x000e220000002100 */
[----:B------:R-:W1:Y:S01]  /*0020*/  LDCU.64 UR6, c[0x0][0x358] ;  /* 0x00006b00ff0677ac */ /* 0x000e620008000a00 */
[----:B------:R-:W-:Y:S01]  /*0030*/  BSSY.RECONVERGENT B0, `(.L_x_0) ;  /* 0x0000014000007945 */ /* 0x000fe20003800200 */
[----:B0-----:R-:W-:-:S13]  /*0040*/  ISETP.NE.AND P0, PT, R2, RZ, PT ;  /* 0x000000ff0200720c */ /* 0x001fda0003f05270 */
[----:B-1----:R-:W-:Y:S05]  /*0050*/  @P0 BRA `(.L_x_1) ;  /* 0x0000000000440947 */ /* 0x002fea0003800000 */
[----:B------:R-:W0:Y:S02]  /*0060*/  LDC.64 R4, c[0x0][0x388] ;  /* 0x0000e200ff047b82 */ /* 0x000e240000000a00 */
[----:B0-----:R-:W2:Y:S02]  /*0070*/  LDG.E.CONSTANT R0, desc[UR6][R4.64] ;  /* 0x0000000604007981 */ /* 0x001ea4000c1e9900 */
[----:B--2---:R-:W-:-:S05]  /*0080*/  VIADD R3, R0, 0x1800000 ;  /* 0x0180000000037836 */ /* 0x004fca0000000000 */
[----:B------:R-:W-:-:S04]  /*0090*/  LOP3.LUT R3, R3, 0x7f800000, RZ, 0xc0, !PT ;  /* 0x7f80000003037812 */ /* 0x000fc800078ec0ff */
[----:B------:R-:W-:-:S13]  /*00a0*/  ISETP.GT.U32.AND P0, PT, R3, 0x1ffffff, PT ;  /* 0x01ffffff0300780c */ /* 0x000fda0003f04070 */
[----:B------:R-:W-:Y:S05]  /*00b0*/  @P0 BRA `(.L_x_2) ;  /* 0x00000000000c0947 */ /* 0x000fea0003800000 */
[----:B------:R-:W-:-:S07]  /*00c0*/  MOV R4, 0xe0 ;  /* 0x000000e000047802 */ /* 0x000fce0000000f00 */
[----:B------:R-:W-:Y:S05]  /*00d0*/  CALL.REL.NOINC `($__internal_0_$__cuda_sm20_rcp_rn_f32_slowpath) ;  /* 0x00000000006c7944 */ /* 0x000fea0003c00000 */
[----:B------:R-:W-:Y:S05]  /*00e0*/  BRA `(.L_x_3) ;  /* 0x0000000000107947 */ /* 0x000fea0003800000 */
.L_x_2:
[----:B------:R-:W0:Y:S02]  /*00f0*/  MUFU.RCP R3, R0 ;  /* 0x0000000000037308 */ /* 0x000e240000001000 */
[----:B0-----:R-:W-:-:S04]  /*0100*/  FFMA R4, R0, R3, -1 ;  /* 0xbf80000000047423 */ /* 0x001fc80000000003 */
[----:B------:R-:W-:-:S04]  /*0110*/  FADD.FTZ R4, -R4, -RZ ;  /* 0x800000ff04047221 */ /* 0x000fc80000010100 */
[----:B------:R-:W-:-:S07]  /*0120*/  FFMA R3, R3, R4, R3 ;  /* 0x0000000403037223 */ /* 0x000fce0000000003 */
.L_x_3:
[----:B------:R-:W0:Y:S01]  /*0130*/  S2UR UR5, SR_CgaCtaId ;  /* 0x00000000000579c3 */ /* 0x000e220000008800 */
[----:B------:R-:W-:Y:S02]  /*0140*/  UMOV UR4, 0x400 ;  /* 0x0000040000047882 */ /* 0x000fe40000000000 */
[----:B0-----:R-:W-:-:S09]  /*0150*/  ULEA UR4, UR5, UR4, 0x18 ;  /* 0x0000000405047291 */ /* 0x001fd2000f8ec0ff */
[----:B------:R0:W-:Y:S03]  /*0160*/  STS [UR4], R3 ;  /* 0x00000003ff007988 */ /* 0x0001e60008000804 */
.L_x_1:
[----:B------:R-:W-:Y:S05]  /*0170*/  BSYNC.RECONVERGENT B0 ;  /* 0x0000000000007941 */ /* 0x000fea0003800200 */
.L_x_0:
[----:B------:R-:W1:Y:S01]  /*0180*/  S2R R5, SR_CTAID.X ;  /* 0x0000000000057919 */ /* 0x000e620000002500 */
[----:B------:R-:W1:Y:S01]  /*0190*/  LDCU UR4, c[0x0][0x360] ;  /* 0x00006c00ff0477ac */ /* 0x000e620008000800 */
[----:B------:R-:W-:Y:S06]  /*01a0*/  BAR.SYNC.DEFER_BLOCKING 0x0 ;  /* 0x0000000000007b1d */ /* 0x000fec0000010000 */
[----:B------:R-:W2:Y:S01]  /*01b0*/  LDCU UR5, c[0x0][0x390] ;  /* 0x00007200ff0577ac */ /* 0x000ea20008000800 */
[----:B-1----:R-:W-:-:S05]  /*01c0*/  IMAD R5, R5, UR4, R2 ;  /* 0x0000000405057c24 */ /* 0x002fca000f8e0202 */
[----:B--2---:R-:W-:-:S13]  /*01d0*/  ISETP.GE.AND P0, PT, R5, UR5, PT ;  /* 0x0000000505007c0c */ /* 0x004fda000bf06270 */
[----:B------:R-:W-:Y:S05]  /*01e0*/  @P0 EXIT ;  /* 0x000000000000094d */ /* 0x000fea0003800000 */
[----:B0-----:R-:W0:Y:S02]  /*01f0*/  LDC.64 R2, c[0x0][0x380] ;  /* 0x0000e000ff027b82 */ /* 0x001e240000000a00 */
[----:B0-----:R-:W-:-:S05]  /*0200*/  IMAD.WIDE R2, R5, 0x4, R2 ;  /* 0x0000000405027825 */ /* 0x001fca00078e0202 */
[----:B------:R-:W2:Y:S01]  /*0210*/  LDG.E R5, desc[UR6][R2.64] ;  /* 0x0000000602057981 */ /* 0x000ea2000c1e1900 */
[----:B------:R-:W0:Y:S01]  /*0220*/  S2UR UR5, SR_CgaCtaId ;  /* 0x00000000000579c3 */ /* 0x000e220000008800 */
[----:B------:R-:W-:Y:S02]  /*0230*/  UMOV UR4, 0x400 ;  /* 0x0000040000047882 */ /* 0x000fe40000000000 */
[----:B0-----:R-:W-:-:S09]  /*0240*/  ULEA UR4, UR5, UR4, 0x18 ;  /* 0x0000000405047291 */ /* 0x001fd2000f8ec0ff */
[----:B------:R-:W2:Y:S02]  /*0250*/  LDS R0, [UR4] ;  /* 0x00000004ff007984 */ /* 0x000ea40008000800 */
[----:B--2---:R-:W-:-:S05]  /*0260*/  FMUL R5, R0, R5 ;  /* 0x0000000500057220 */ /* 0x004fca0000400000 */
[----:B------:R-:W-:Y:S01]  /*0270*/  STG.E desc[UR6][R2.64], R5 ;  /* 0x0000000502007986 */ /* 0x000fe2000c101906 */
[----:B------:R-:W-:Y:S05]  /*0280*/  EXIT ;  /* 0x000000000000794d */ /* 0x000fea0003800000 */
        .weak           $__internal_0_$__cuda_sm20_rcp_rn_f32_slowpath
        .type           $__internal_0_$__cuda_sm20_rcp_rn_f32_slowpath,@function
        .size           $__internal_0_$__cuda_sm20_rcp_rn_f32_slowpath,(.L_x_20 - $__internal_0_$__cuda_sm20_rcp_rn_f32_slowpath)
$__internal_0_$__cuda_sm20_rcp_rn_f32_slowpath:
[----:B------:R-:W-:-:S05]  /*0290*/  IMAD.SHL.U32 R3, R0, 0x2, RZ ;  /* 0x0000000200037824 */ /* 0x000fca00078e00ff */
[----:B------:R-:W-:-:S04]  /*02a0*/  SHF.R.U32.HI R3, RZ, 0x18, R3 ;  /* 0x00000018ff037819 */ /* 0x000fc80000011603 */
[----:B------:R-:W-:-:S13]  /*02b0*/  ISETP.NE.U32.AND P0, PT, R3, RZ, PT ;  /* 0x000000ff0300720c */ /* 0x000fda0003f05070 */
[----:B------:R-:W-:Y:S05]  /*02c0*/  @P0 BRA `(.L_x_4) ;  /* 0x00000000002c0947 */ /* 0x000fea0003800000 */
[----:B------:R-:W-:-:S05]  /*02d0*/  IMAD.SHL.U32 R3, R0, 0x2, RZ ;  /* 0x0000000200037824 */ /* 0x000fca00078e00ff */
[----:B------:R-:W-:-:S13]  /*02e0*/  ISETP.NE.AND P0, PT, R3, RZ, PT ;  /* 0x000000ff0300720c */ /* 0x000fda0003f05270 */
[----:B------:R0:W1:Y:S01]  /*02f0*/  @!P0 MUFU.RCP R3, R0 ;  /* 0x0000000000038308 */ /* 0x0000620000001000 */
[----:B------:R-:W-:Y:S05]  /*0300*/  @!P0 BRA `(.L_x_5) ;  /* 0x0000000000a48947 */ /* 0x000fea0003800000 */
[----:B------:R-:W-:-:S04]  /*0310*/  FFMA R5, R0, 1.84467440737095516160e+19, RZ ;  /* 0x5f80000000057823 */ /* 0x000fc800000000ff */
[----:B0-----:R-:W1:Y:S02]  /*0320*/  MUFU.RCP R0, R5 ;  /* 0x0000000500007308 */ /* 0x001e640000001000 */
[----:B-1----:R-:W-:-:S04]  /*0330*/  FFMA R3, R5, R0, -1 ;  /* 0xbf80000005037423 */ /* 0x002fc80000000000 */
[----:B------:R-:W-:-:S04]  /*0340*/  FADD.FTZ R3, -R3, -RZ ;  /* 0x800000ff03037221 */ /* 0x000fc80000010100 */
[----:B------:R-:W-:-:S04]  /*0350*/  FFMA R0, R0, R3, R0 ;  /* 0x0000000300007223 */ /* 0x000fc80000000000 */
[----:B------:R-:W-:Y:S01]  /*0360*/  FFMA R3, R0, 1.84467440737095516160e+19, RZ ;  /* 0x5f80000000037823 */ /* 0x000fe200000000ff */
[----:B------:R-:W-:Y:S06]  /*0370*/  BRA `(.L_x_5) ;  /* 0x0000000000887947 */ /* 0x000fec0003800000 */
.L_x_4:
[----:B------:R-:W-:-:S05]  /*0380*/  VIADD R5, R3, 0xffffff03 ;  /* 0xffffff0303057836 */ /* 0x000fca0000000000 */
[----:B------:R-:W-:-:S13]  /*0390*/  ISETP.GT.U32.AND P0, PT, R5, 0x1, PT ;  /* 0x000000010500780c */ /* 0x000fda0003f04070 */
[----:B------:R-:W-:Y:S05]  /*03a0*/  @P0 BRA `(.L_x_6) ;  /* 0x0000000000780947 */ /* 0x000fea0003800000 */
[----:B------:R-:W-:Y:S01]  /*03b0*/  LOP3.LUT R6, R0, 0x7fffff, RZ, 0xc0, !PT ;  /* 0x007fffff00067812 */ /* 0x000fe200078ec0ff */
[----:B------:R-:W-:Y:S02]  /*03c0*/  IMAD.MOV.U32 R10, RZ, RZ, 0x3 ;  /* 0x00000003ff0a7424 */ /* 0x000fe400078e00ff */
[----:B------:R-:W-:Y:S01]  /*03d0*/  VIADD R3, R3, 0xffffff04 ;  /* 0xffffff0403037836 */ /* 0x000fe20000000000 */
[----:B------:R-:W-:Y:S02]  /*03e0*/  LOP3.LUT R6, R6, 0x3f800000, RZ, 0xfc, !PT ;  /* 0x3f80000006067812 */ /* 0x000fe400078efcff */
[----:B------:R-:W-:Y:S02]  /*03f0*/  SHF.L.U32 R11, R10, R5, RZ ;  /* 0x000000050a0b7219 */ /* 0x000fe400000006ff */
[----:B------:R-:W0:Y:S02]  /*0400*/  MUFU.RCP R7, R6 ;  /* 0x0000000600077308 */ /* 0x000e240000001000 */
[----:B0-----:R-:W-:-:S04]  /*0410*/  FFMA R8, R6, R7, -1 ;  /* 0xbf80000006087423 */ /* 0x001fc80000000007 */
[----:B------:R-:W-:-:S04]  /*0420*/  FADD.FTZ R8, -R8, -RZ ;  /* 0x800000ff08087221 */ /* 0x000fc80000010100 */
[CCC-:B------:R-:W-:Y:S01]  /*0430*/  FFMA.RM R9, R7.reuse, R8.reuse, R7.reuse ;  /* 0x0000000807097223 */ /* 0x1c0fe20000004007 */
[----:B------:R-:W-:-:S04]  /*0440*/  FFMA.RP R8, R7, R8, R7 ;  /* 0x0000000807087223 */ /* 0x000fc80000008007 */
[C---:B------:R-:W-:Y:S02]  /*0450*/  LOP3.LUT R7, R9.reuse, 0x7fffff, RZ, 0xc0, !PT ;  /* 0x007fffff09077812 */ /* 0x040fe400078ec0ff */
[----:B------:R-:W-:Y:S02]  /*0460*/  FSETP.NEU.FTZ.AND P0, PT, R9, R8, PT ;  /* 0x000000080900720b */ /* 0x000fe40003f1d000 */
[----:B------:R-:W-:Y:S02]  /*0470*/  LOP3.LUT R8, R7, 0x800000, RZ, 0xfc, !PT ;  /* 0x0080000007087812 */ /* 0x000fe400078efcff */
[----:B------:R-:W-:Y:S02]  /*0480*/  SEL R7, RZ, 0xffffffff, !P0 ;  /* 0xffffffffff077807 */ /* 0x000fe40004000000 */
[----:B------:R-:W-:Y:S02]  /*0490*/  LOP3.LUT R6, R11, R8, RZ, 0xc0, !PT ;  /* 0x000000080b067212 */ /* 0x000fe400078ec0ff */
[----:B------:R-:W-:Y:S01]  /*04a0*/  SHF.R.U32.HI R3, RZ, R3, R8 ;  /* 0x00000003ff037219 */ /* 0x000fe20000011608 */
[----:B------:R-:W-:Y:S01]  /*04b0*/  IMAD.MOV R7, RZ, RZ, -R7 ;  /* 0x000000ffff077224 */ /* 0x000fe200078e0a07 */
[----:B------:R-:W-:-:S04]  /*04c0*/  SHF.R.U32.HI R6, RZ, R5, R6 ;  /* 0x00000005ff067219 */ /* 0x000fc80000011606 */
[----:B------:R-:W-:Y:S02]  /*04d0*/  LOP3.LUT P1, RZ, R7, R5, R8, 0xf8, !PT ;  /* 0x0000000507ff7212 */ /* 0x000fe4000782f808 */
[C---:B------:R-:W-:Y:S02]  /*04e0*/  LOP3.LUT P0, RZ, R6.reuse, 0x1, RZ, 0xc0, !PT ;  /* 0x0000000106ff7812 */ /* 0x040fe4000780c0ff */
[----:B------:R-:W-:-:S04]  /*04f0*/  LOP3.LUT P2, RZ, R6, 0x2, RZ, 0xc0, !PT ;  /* 0x0000000206ff7812 */ /* 0x000fc8000784c0ff */
[----:B------:R-:W-:Y:S02]  /*0500*/  PLOP3.LUT P0, PT, P0, P1, P2, 0xe0, 0x0 ;  /* 0x000000000000781c */ /* 0x000fe40000703c20 */
[----:B------:R-:W-:Y:S02]  /*0510*/  LOP3.LUT P1, RZ, R0, 0x7fffff, RZ, 0xc0, !PT ;  /* 0x007fffff00ff7812 */ /* 0x000fe4000782c0ff */
[----:B------:R-:W-:-:S05]  /*0520*/  SEL R5, RZ, 0x1, !P0 ;  /* 0x00000001ff057807 */ /* 0x000fca0004000000 */
[----:B------:R-:W-:-:S05]  /*0530*/  IMAD.MOV R5, RZ, RZ, -R5 ;  /* 0x000000ffff057224 */ /* 0x000fca00078e0a05 */
[----:B------:R-:W-:-:S13]  /*0540*/  ISETP.GE.AND P0, PT, R5, RZ, PT ;  /* 0x000000ff0500720c */ /* 0x000fda0003f06270 */
[----:B------:R-:W-:-:S04]  /*0550*/  @!P0 VIADD R3, R3, 0x1 ;  /* 0x0000000103038836 */ /* 0x000fc80000000000 */
[----:B------:R-:W-:-:S05]  /*0560*/  @!P1 IMAD.SHL.U32 R3, R3, 0x2, RZ ;  /* 0x0000000203039824 */ /* 0x000fca00078e00ff */
[----:B------:R-:W-:Y:S01]  /*0570*/  LOP3.LUT R3, R3, 0x80000000, R0, 0xf8, !PT ;  /* 0x8000000003037812 */ /* 0x000fe200078ef800 */
[----:B------:R-:W-:Y:S06]  /*0580*/  BRA `(.L_x_5) ;  /* 0x0000000000047947 */ /* 0x000fec0003800000 */
.L_x_6:
[----:B------:R2:W3:Y:S02]  /*0590*/  MUFU.RCP R3, R0 ;  /* 0x0000000000037308 */ /* 0x0004e40000001000 */
.L_x_5:
[----:B------:R-:W-:-:S04]  /*05a0*/  IMAD.MOV.U32 R5, RZ, RZ, 0x0 ;  /* 0x00000000ff057424 */ /* 0x000fc800078e00ff */
[----:B0123--:R-:W-:Y:S05]  /*05b0*/  RET.REL.NODEC R4 `(_Z14softmax_kernelPfPKfi) ;  /* 0xfffffff804907950 */ /* 0x00ffea0003c3ffff */
.L_x_7:
[----:B------:R-:W-:-:S00]  /*05c0*/  BRA `(.L_x_7) ;  /* 0xfffffffc00fc7947 */ /* 0x000fc0000383ffff */
[----:B------:R-:W-:-:S00]  /*05d0*/  NOP ;  /* 0x0000000000007918 */ /* 0x000fc00000000000 */
        /* <DEDUP_REMOVED lines=10> */
.L_x_20:


//--------------------- .text._Z11exp_and_sumPKfPfS1_iS0_ --------------------------
	.section	.text._Z11exp_and_sumPKfPfS1_iS0_,"ax",@progbits
	.align	128
        .global         _Z11exp_and_sumPKfPfS1_iS0_
        .type           _Z11exp_and_sumPKfPfS1_iS0_,@function
        .size           _Z11exp_and_sumPKfPfS1_iS0_,(.L_x_22 - _Z11exp_and_sumPKfPfS1_iS0_)
        .other          _Z11exp_and_sumPKfPfS1_iS0_,@"STO_CUDA_ENTRY STV_DEFAULT"
_Z11exp_and_sumPKfPfS1_iS0_:
.text._Z11exp_and_sumPKfPfS1_iS0_:
[----:B------:R-:W-:Y:S01]  /*0000*/  LDC R1, c[0x0][0x37c] ;  /* 0x0000df00ff017b82 */ /* 0x000fe20000000800 */
[----:B------:R-:W0:Y:S01]  /*0010*/  S2R R3, SR_CTAID.X ;  /* 0x0000000000037919 */ /* 0x000e220000002500 */
[----:B------:R-:W0:Y:S01]  /*0020*/  LDCU UR8, c[0x0][0x360] ;  /* 0x00006c00ff0877ac */ /* 0x000e220008000800 */
[----:B------:R-:W-:Y:S01]  /*0030*/  BSSY.RECONVERGENT B0, `(.L_x_8) ;  /* 0x000001e000007945 */ /* 0x000fe20003800200 */
[----:B------:R-:W-:Y:S01]  /*0040*/  HFMA2 R12, -RZ, RZ, 0, 0 ;  /* 0x00000000ff0c7431 */ /* 0x000fe200000001ff */
[----:B------:R-:W0:Y:S01]  /*0050*/  S2R R0, SR_TID.X ;  /* 0x0000000000007919 */ /* 0x000e220000002100 */
[----:B------:R-:W1:Y:S01]  /*0060*/  LDCU UR9, c[0x0][0x398] ;  /* 0x00007300ff0977ac */ /* 0x000e620008000800 */
[----:B------:R-:W2:Y:S01]  /*0070*/  LDCU.64 UR6, c[0x0][0x358] ;  /* 0x00006b00ff0677ac */ /* 0x000ea20008000a00 */
[----:B0-----:R-:W-:-:S05]  /*0080*/  IMAD R8, R3, UR8, R0 ;  /* 0x0000000803087c24 */ /* 0x001fca000f8e0200 */
[----:B-1----:R-:W-:-:S13]  /*0090*/  ISETP.GE.AND P0, PT, R8, UR9, PT ;  /* 0x0000000908007c0c */ /* 0x002fda000bf06270 */
[----:B--2---:R-:W-:Y:S05]  /*00a0*/  @P0 BRA `(.L_x_9) ;  /* 0x0000000000580947 */ /* 0x004fea0003800000 */
[----:B------:R-:W0:Y:S08]  /*00b0*/  LDC.64 R6, c[0x0][0x3a0] ;  /* 0x0000e800ff067b82 */ /* 0x000e300000000a00 */
[----:B------:R-:W1:Y:S08]  /*00c0*/  LDC R14, c[0x0][0x370] ;  /* 0x0000dc00ff0e7b82 */ /* 0x000e700000000800 */
[----:B------:R-:W2:Y:S01]  /*00d0*/  LDC.64 R4, c[0x0][0x380] ;  /* 0x0000e000ff047b82 */ /* 0x000ea20000000a00 */
[----:B0-----:R0:W5:Y:S07]  /*00e0*/  LDG.E.CONSTANT R10, desc[UR6][R6.64] ;  /* 0x00000006060a7981 */ /* 0x00116e000c1e9900 */
[----:B------:R-:W3:Y:S01]  /*00f0*/  LDC.64 R2, c[0x0][0x388] ;  /* 0x0000e200ff027b82 */ /* 0x000ee20000000a00 */
[----:B------:R-:W-:-:S02]  /*0100*/  MOV R11, R8 ;  /* 0x00000008000b7202 */ /* 0x000fc40000000f00 */
[----:B------:R-:W-:Y:S01]  /*0110*/  MOV R12, RZ ;  /* 0x000000ff000c7202 */ /* 0x000fe20000000f00 */
[----:B01----:R-:W-:-:S07]  /*0120*/  IMAD R14, R14, UR8, RZ ;  /* 0x000000080e0e7c24 */ /* 0x003fce000f8e02ff */
.L_x_10:
[----:B--2---:R-:W-:-:S06]  /*0130*/  IMAD.WIDE R6, R11, 0x4, R4 ;  /* 0x000000040b067825 */ /* 0x004fcc00078e0204 */
[----:B------:R-:W2:Y:S02]  /*0140*/  LDG.E.CONSTANT R7, desc[UR6][R6.64] ;  /* 0x0000000606077981 */ /* 0x000ea4000c1e9900 */
[----:B0-2--5:R-:W-:-:S04]  /*0150*/  FADD R8, -R10, R7 ;  /* 0x000000070a087221 */ /* 0x025fc80000000100 */
[----:B------:R-:W-:Y:S01]  /*0160*/  FMUL R13, R8, 1.4426950216293334961 ;  /* 0x3fb8aa3b080d7820 */ /* 0x000fe20000400000 */
[----:B---3--:R-:W-:Y:S01]  /*0170*/  IMAD.WIDE R8, R11, 0x4, R2 ;  /* 0x000000040b087825 */ /* 0x008fe200078e0202 */
[----:B------:R-:W-:-:S03]  /*0180*/  IADD3 R11, PT, PT, R14, R11, RZ ;  /* 0x0000000b0e0b7210 */ /* 0x000fc60007ffe0ff */
[----:B------:R-:W-:-:S13]  /*0190*/  FSETP.GEU.AND P0, PT, R13, -126, PT ;  /* 0xc2fc00000d00780b */ /* 0x000fda0003f0e000 */
[----:B------:R-:W-:-:S04]  /*01a0*/  @!P0 FMUL R13, R13, 0.5 ;  /* 0x3f0000000d0d8820 */ /* 0x000fc80000400000 */
[----:B------:R-:W0:Y:S02]  /*01b0*/  MUFU.EX2 R15, R13 ;  /* 0x0000000d000f7308 */ /* 0x000e240000000800 */
[----:B0-----:R-:W-:Y:S01]  /*01c0*/  @!P0 FMUL R15, R15, R15 ;  /* 0x0000000f0f0f8220 */ /* 0x001fe20000400000 */
[----:B------:R-:W-:-:S03]  /*01d0*/  ISETP.GE.AND P0, PT, R11, UR9, PT ;  /* 0x000000090b007c0c */ /* 0x000fc6000bf06270 */
[----:B------:R-:W-:Y:S01]  /*01e0*/  FADD R12, R15, R12 ;  /* 0x0000000c0f0c7221 */ /* 0x000fe20000000000 */
[----:B------:R0:W-:Y:S09]  /*01f0*/  STG.E desc[UR6][R8.64], R15 ;  /* 0x0000000f08007986 */ /* 0x0001f2000c101906 */
[----:B------:R-:W-:Y:S05]  /*0200*/  @!P0 BRA `(.L_x_10) ;  /* 0xfffffffc00c88947 */ /* 0x000fea000383ffff */
.L_x_9:
[----:B------:R-:W-:Y:S05]  /*0210*/  BSYNC.RECONVERGENT B0 ;  /* 0x0000000000007941 */ /* 0x000fea0003800200 */
.L_x_8:
[----:B------:R-:W1:Y:S01]  /*0220*/  S2UR UR5, SR_CgaCtaId ;  /* 0x00000000000579c3 */ /* 0x000e620000008800 */
[----:B------:R-:W-:Y:S01]  /*0230*/  UMOV UR4, 0x400 ;  /* 0x0000040000047882 */ /* 0x000fe20000000000 */
[C---:B------:R-:W-:Y:S02]  /*0240*/  ISETP.GT.U32.AND P1, PT, R0.reuse, 0x7f, PT ;  /* 0x0000007f0000780c */ /* 0x040fe40003f24070 */
[----:B------:R-:W-:Y:S01]  /*0250*/  ISETP.GT.U32.AND P0, PT, R0, 0x3f, PT ;  /* 0x0000003f0000780c */ /* 0x000fe20003f04070 */
[----:B-1----:R-:W-:-:S06]  /*0260*/  ULEA UR4, UR5, UR4, 0x18 ;  /* 0x0000000405047291 */ /* 0x002fcc000f8ec0ff */
[----:B------:R-:W-:-:S05]  /*0270*/  LEA R3, R0, UR4, 0x2 ;  /* 0x0000000400037c11 */ /* 0x000fca000f8e10ff */
[----:B------:R-:W-:Y:S01]  /*0280*/  STS [R3], R12 ;  /* 0x0000000c03007388 */ /* 0x000fe20000000800 */
[----:B------:R-:W-:Y:S06]  /*0290*/  BAR.SYNC.DEFER_BLOCKING 0x0 ;  /* 0x0000000000007b1d */ /* 0x000fec0000010000 */
[----:B------:R-:W-:Y:S04]  /*02a0*/  @!P1 LDS R2, [R3+0x200] ;  /* 0x0002000003029984 */ /* 0x000fe80000000800 */
[----:B------:R-:W1:Y:S02]  /*02b0*/  @!P1 LDS R5, [R3] ;  /* 0x0000000003059984 */ /* 0x000e640000000800 */
[----:B-1----:R-:W-:-:S05]  /*02c0*/  @!P1 FADD R2, R2, R5 ;  /* 0x0000000502029221 */ /* 0x002fca0000000000 */
[----:B------:R-:W-:Y:S01]  /*02d0*/  @!P1 STS [R3], R2 ;  /* 0x0000000203009388 */ /* 0x000fe20000000800 */
[----:B------:R-:W-:Y:S01]  /*02e0*/  BAR.SYNC.DEFER_BLOCKING 0x0 ;  /* 0x0000000000007b1d */ /* 0x000fe20000010000 */
[----:B------:R-:W-:-:S05]  /*02f0*/  ISETP.GT.U32.AND P1, PT, R0, 0x1f, PT ;  /* 0x0000001f0000780c */ /* 0x000fca0003f24070 */
        /* <DEDUP_REMOVED lines=29> */
[----:B------:R-:W-:-:S05]  /*04d0*/  ISETP.NE.AND P0, PT, R0, RZ, PT ;  /* 0x000000ff0000720c */ /* 0x000fca0003f05270 */
[----:B------:R-:W-:Y:S04]  /*04e0*/  @!P1 LDS R2, [R3+0x8] ;  /* 0x0000080003029984 */ /* 0x000fe80000000800 */
[----:B------:R-:W1:Y:S02]  /*04f0*/  @!P1 LDS R5, [R3] ;  /* 0x0000000003059984 */ /* 0x000e640000000800 */
[----:B-1----:R-:W-:-:S05]  /*0500*/  @!P1 FADD R2, R2, R5 ;  /* 0x0000000502029221 */ /* 0x002fca0000000000 */
[----:B------:R-:W-:Y:S01]  /*0510*/  @!P1 STS [R3], R2 ;  /* 0x0000000203009388 */ /* 0x000fe20000000800 */
[----:B------:R-:W-:Y:S06]  /*0520*/  BAR.SYNC.DEFER_BLOCKING 0x0 ;  /* 0x0000000000007b1d */ /* 0x000fec0000010000 */
[----:B------:R-:W-:Y:S04]  /*0530*/  @!P0 LDS R0, [UR4+0x4] ;  /* 0x00000404ff008984 */ /* 0x000fe80008000800 */
[----:B------:R-:W1:Y:S02]  /*0540*/  @!P0 LDS R5, [R3] ;  /* 0x0000000003058984 */ /* 0x000e640000000800 */
[----:B-1----:R-:W-:-:S05]  /*0550*/  @!P0 FADD R0, R0, R5 ;  /* 0x0000000500008221 */ /* 0x002fca0000000000 */
[----:B------:R1:W-:Y:S01]  /*0560*/  @!P0 STS [R3], R0 ;  /* 0x0000000003008388 */ /* 0x0003e20000000800 */
[----:B------:R-:W-:Y:S06]  /*0570*/  BAR.SYNC.DEFER_BLOCKING 0x0 ;  /* 0x0000000000007b1d */ /* 0x000fec0000010000 */
[----:B------:R-:W-:Y:S05]  /*0580*/  @P0 EXIT ;  /* 0x000000000000094d */ /* 0x000fea0003800000 */
[----:B------:R-:W2:Y:S01]  /*0590*/  LDS R5, [UR4] ;  /* 0x00000004ff057984 */ /* 0x000ea20008000800 */
[----:B-1----:R-:W2:Y:S03]  /*05a0*/  LDC.64 R2, c[0x0][0x390] ;  /* 0x0000e400ff027b82 */ /* 0x002ea60000000a00 */
[----:B--2---:R-:W-:Y:S01]  /*05b0*/  REDG.E.ADD.F32.FTZ.RN.STRONG.GPU desc[UR6][R2.64], R5 ;  /* 0x00000005020079a6 */ /* 0x004fe2000c12f306 */
[----:B------:R-:W-:Y:S05]  /*05c0*/  EXIT ;  /* 0x000000000000794d */ /* 0x000fea0003800000 */
.L_x_11:
        /* <DEDUP_REMOVED lines=11> */
.L_x_22:


//--------------------- .text._Z10global_maxPKfPfi --------------------------
	.section	.text._Z10global_maxPKfPfi,"ax",@progbits
	.align	128
        .global         _Z10global_maxPKfPfi
        .type           _Z10global_maxPKfPfi,@function
        .size           _Z10global_maxPKfPfi,(.L_x_23 - _Z10global_maxPKfPfi)
        .other          _Z10global_maxPKfPfi,@"STO_CUDA_ENTRY STV_DEFAULT"
_Z10global_maxPKfPfi:
.text._Z10global_maxPKfPfi:
[----:B------:R-:W-:Y:S01]  /*0000*/  LDC R1, c[0x0][0x37c] ;  /* 0x0000df00ff017b82 */ /* 0x000fe20000000800 */
[----:B------:R-:W0:Y:S01]  /*0010*/  S2R R0, SR_TID.X ;  /* 0x0000000000007919 */ /* 0x000e220000002100 */
[----:B------:R-:W0:Y:S01]  /*0020*/  LDCU UR8, c[0x0][0x390] ;  /* 0x00007200ff0877ac */ /* 0x000e220008000800 */
[----:B------:R-:W-:Y:S01]  /*0030*/  BSSY.RECONVERGENT B0, `(.L_x_12) ;  /* 0x000000f000007945 */ /* 0x000fe20003800200 */
[----:B------:R-:W-:Y:S01]  /*0040*/  IMAD.MOV.U32 R6, RZ, RZ, -0x800000 ;  /* 0xff800000ff067424 */ /* 0x000fe200078e00ff */
[----:B------:R-:W1:Y:S01]  /*0050*/  LDCU.64 UR6, c[0x0][0x358] ;  /* 0x00006b00ff0677ac */ /* 0x000e620008000a00 */
[----:B0-----:R-:W-:-:S13]  /*0060*/  ISETP.GE.AND P0, PT, R0, UR8, PT ;  /* 0x0000000800007c0c */ /* 0x001fda000bf06270 */
[----:B-1----:R-:W-:Y:S05]  /*0070*/  @P0 BRA `(.L_x_13) ;  /* 0x0000000000280947 */ /* 0x002fea0003800000 */
[----:B------:R-:W0:Y:S01]  /*0080*/  LDC R8, c[0x0][0x360] ;  /* 0x0000d800ff087b82 */ /* 0x000e220000000800 */
[----:B------:R-:W-:Y:S02]  /*0090*/  IMAD.MOV.U32 R6, RZ, RZ, -0x800000 ;  /* 0xff800000ff067424 */ /* 0x000fe400078e00ff */
[----:B------:R-:W-:-:S05]  /*00a0*/  IMAD.MOV.U32 R7, RZ, RZ, R0 ;  /* 0x000000ffff077224 */ /* 0x000fca00078e0000 */
[----:B------:R-:W1:Y:S02]  /*00b0*/  LDC.64 R4, c[0x0][0x380] ;  /* 0x0000e000ff047b82 */ /* 0x000e640000000a00 */
.L_x_14:
[----:B-1----:R-:W-:-:S06]  /*00c0*/  IMAD.WIDE R2, R7, 0x4, R4 ;  /* 0x0000000407027825 */ /* 0x002fcc00078e0204 */
[----:B------:R-:W2:Y:S01]  /*00d0*/  LDG.E.CONSTANT R3, desc[UR6][R2.64] ;  /* 0x0000000602037981 */ /* 0x000ea2000c1e9900 */
[----:B0-----:R-:W-:-:S05]  /*00e0*/  IMAD.IADD R7, R8, 0x1, R7 ;  /* 0x0000000108077824 */ /* 0x001fca00078e0207 */
[----:B------:R-:W-:Y:S02]  /*00f0*/  ISETP.GE.AND P0, PT, R7, UR8, PT ;  /* 0x0000000807007c0c */ /* 0x000fe4000bf06270 */
[----:B--2---:R-:W-:-:S11]  /*0100*/  FMNMX R6, R3, R6, !PT ;  /* 0x0000000603067209 */ /* 0x004fd60007800000 */
[----:B------:R-:W-:Y:S05]  /*0110*/  @!P0 BRA `(.L_x_14) ;  /* 0xfffffffc00e88947 */ /* 0x000fea000383ffff */
.L_x_13:
[----:B------:R-:W-:Y:S05]  /*0120*/  BSYNC.RECONVERGENT B0 ;  /* 0x0000000000007941 */ /* 0x000fea0003800200 */
.L_x_12:
[----:B------:R-:W0:Y:S01]  /*0130*/  S2UR UR5, SR_CgaCtaId ;  /* 0x00000000000579c3 */ /* 0x000e220000008800 */
[----:B------:R-:W-:Y:S01]  /*0140*/  UMOV UR4, 0x400 ;  /* 0x0000040000047882 */ /* 0x000fe20000000000 */
[C---:B------:R-:W-:Y:S02]  /*0150*/  ISETP.GT.U32.AND P1, PT, R0.reuse, 0x7f, PT ;  /* 0x0000007f0000780c */ /* 0x040fe40003f24070 */
[----:B------:R-:W-:Y:S01]  /*0160*/  ISETP.GT.U32.AND P0, PT, R0, 0x3f, PT ;  /* 0x0000003f0000780c */ /* 0x000fe20003f04070 */
[----:B0-----:R-:W-:-:S06]  /*0170*/  ULEA UR4, UR5, UR4, 0x18 ;  /* 0x0000000405047291 */ /* 0x001fcc000f8ec0ff */
[----:B------:R-:W-:-:S05]  /*0180*/  LEA R3, R0, UR4, 0x2 ;  /* 0x0000000400037c11 */ /* 0x000fca000f8e10ff */
[----:B------:R-:W-:Y:S01]  /*0190*/  STS [R3], R6 ;  /* 0x0000000603007388 */ /* 0x000fe20000000800 */
[----:B------:R-:W-:Y:S06]  /*01a0*/  BAR.SYNC.DEFER_BLOCKING 0x0 ;  /* 0x0000000000007b1d */ /* 0x000fec0000010000 */
[----:B------:R-:W-:Y:S04]  /*01b0*/  @!P1 LDS R2, [R3] ;  /* 0x0000000003029984 */ /* 0x000fe80000000800 */
[----:B------:R-:W0:Y:S02]  /*01c0*/  @!P1 LDS R5, [R3+0x200] ;  /* 0x0002000003059984 */ /* 0x000e240000000800 */
[----:B0-----:R-:W-:-:S05]  /*01d0*/  @!P1 FMNMX R2, R2, R5, !PT ;  /* 0x0000000502029209 */ /* 0x001fca0007800000 */
[----:B------:R-:W-:Y:S01]  /*01e0*/  @!P1 STS [R3], R2 ;  /* 0x0000000203009388 */ /* 0x000fe20000000800 */
[----:B------:R-:W-:Y:S01]  /*01f0*/  BAR.SYNC.DEFER_BLOCKING 0x0 ;  /* 0x0000000000007b1d */ /* 0x000fe20000010000 */
[----:B------:R-:W-:-:S05]  /*0200*/  ISETP.GT.U32.AND P1, PT, R0, 0x1f, PT ;  /* 0x0000001f0000780c */ /* 0x000fca0003f24070 */
        /* <DEDUP_REMOVED lines=29> */
[----:B------:R-:W-:-:S05]  /*03e0*/  ISETP.NE.AND P0, PT, R0, RZ, PT ;  /* 0x000000ff0000720c */ /* 0x000fca0003f05270 */
[----:B------:R-:W-:Y:S04]  /*03f0*/  @!P1 LDS R2, [R3] ;  /* 0x0000000003029984 */ /* 0x000fe80000000800 */
[----:B------:R-:W0:Y:S02]  /*0400*/  @!P1 LDS R5, [R3+0x8] ;  /* 0x0000080003059984 */ /* 0x000e240000000800 */
[----:B0-----:R-:W-:-:S05]  /*0410*/  @!P1 FMNMX R2, R2, R5, !PT ;  /* 0x0000000502029209 */ /* 0x001fca0007800000 */
[----:B------:R-:W-:Y:S01]  /*0420*/  @!P1 STS [R3], R2 ;  /* 0x0000000203009388 */ /* 0x000fe20000000800 */
[----:B------:R-:W-:Y:S06]  /*0430*/  BAR.SYNC.DEFER_BLOCKING 0x0 ;  /* 0x0000000000007b1d */ /* 0x000fec0000010000 */
[----:B------:R-:W-:Y:S04]  /*0440*/  @!P0 LDS R0, [R3] ;  /* 0x0000000003008984 */ /* 0x000fe80000000800 */
[----:B------:R-:W0:Y:S02]  /*0450*/  @!P0 LDS R5, [UR4+0x4] ;  /* 0x00000404ff058984 */ /* 0x000e240008000800 */
[----:B0-----:R-:W-:-:S05]  /*0460*/  @!P0 FMNMX R0, R0, R5, !PT ;  /* 0x0000000500008209 */ /* 0x001fca0007800000 */
[----:B------:R0:W-:Y:S01]  /*0470*/  @!P0 STS [R3], R0 ;  /* 0x0000000003008388 */ /* 0x0001e20000000800 */
[----:B------:R-:W-:Y:S06]  /*0480*/  BAR.SYNC.DEFER_BLOCKING 0x0 ;  /* 0x0000000000007b1d */ /* 0x000fec0000010000 */
[----:B------:R-:W-:Y:S05]  /*0490*/  @P0 EXIT ;  /* 0x000000000000094d */ /* 0x000fea0003800000 */
[----:B------:R-:W1:Y:S01]  /*04a0*/  LDS R5, [UR4] ;  /* 0x00000004ff057984 */ /* 0x000e620008000800 */
[----:B0-----:R-:W1:Y:S03]  /*04b0*/  LDC.64 R2, c[0x0][0x388] ;  /* 0x0000e200ff027b82 */ /* 0x001e660000000a00 */
[----:B-1----:R-:W-:Y:S01]  /*04c0*/  STG.E desc[UR6][R2.64], R5 ;  /* 0x0000000502007986 */ /* 0x002fe2000c101906 */
[----:B------:R-:W-:Y:S05]  /*04d0*/  EXIT ;  /* 0x000000000000794d */ /* 0x000fea0003800000 */
.L_x_15:
        /* <DEDUP_REMOVED lines=10> */
.L_x_23:


//--------------------- .text._Z16block_max_kernelPKfPfi --------------------------
	.section	.text._Z16block_max_kernelPKfPfi,"ax",@progbits
	.align	128
        .global         _Z16block_max_kernelPKfPfi
        .type           _Z16block_max_kernelPKfPfi,@function
        .size           _Z16block_max_kernelPKfPfi,(.L_x_24 - _Z16block_max_kernelPKfPfi)
        .other          _Z16block_max_kernelPKfPfi,@"STO_CUDA_ENTRY STV_DEFAULT"
_Z16block_max_kernelPKfPfi:
.text._Z16block_max_kernelPKfPfi:
[----:B------:R-:W-:Y:S01]  /*0000*/  LDC R1, c[0x0][0x37c] ;  /* 0x0000df00ff017b82 */ /* 0x000fe20000000800 */
[----:B------:R-:W0:Y:S01]  /*0010*/  S2R R3, SR_TID.X ;  /* 0x0000000000037919 */ /* 0x000e220000002100 */
[----:B------:R-:W0:Y:S01]  /*0020*/  LDCU UR8, c[0x0][0x360] ;  /* 0x00006c00ff0877ac */ /* 0x000e220008000800 */
[----:B------:R-:W-:Y:S01]  /*0030*/  BSSY.RECONVERGENT B0, `(.L_x_16) ;  /* 0x0000012000007945 */ /* 0x000fe20003800200 */
[----:B------:R-:W-:Y:S01]  /*0040*/  IMAD.MOV.U32 R8, RZ, RZ, -0x800000 ;  /* 0xff800000ff087424 */ /* 0x000fe200078e00ff */
[----:B------:R-:W0:Y:S01]  /*0050*/  S2R R0, SR_CTAID.X ;  /* 0x0000000000007919 */ /* 0x000e220000002500 */
[----:B------:R-:W1:Y:S01]  /*0060*/  LDCU UR9, c[0x0][0x390] ;  /* 0x00007200ff0977ac */ /* 0x000e620008000800 */
[----:B------:R-:W2:Y:S01]  /*0070*/  LDCU.64 UR6, c[0x0][0x358] ;  /* 0x00006b00ff0677ac */ /* 0x000ea20008000a00 */
[----:B0-----:R-:W-:-:S05]  /*0080*/  IMAD R2, R0, UR8, R3 ;  /* 0x0000000800027c24 */ /* 0x001fca000f8e0203 */
[----:B-1----:R-:W-:-:S13]  /*0090*/  ISETP.GE.AND P0, PT, R2, UR9, PT ;  /* 0x0000000902007c0c */ /* 0x002fda000bf06270 */
[----:B--2---:R-:W-:Y:S05]  /*00a0*/  @P0 BRA `(.L_x_17) ;  /* 0x0000000000280947 */ /* 0x004fea0003800000 */
[----:B------:R-:W0:Y:S01]  /*00b0*/  LDC R9, c[0x0][0x370] ;  /* 0x0000dc00ff097b82 */ /* 0x000e220000000800 */
[----:B------:R-:W-:-:S07]  /*00c0*/  IMAD.MOV.U32 R8, RZ, RZ, -0x800000 ;  /* 0xff800000ff087424 */ /* 0x000fce00078e00ff */
[----:B------:R-:W1:Y:S01]  /*00d0*/  LDC.64 R6, c[0x0][0x380] ;  /* 0x0000e000ff067b82 */ /* 0x000e620000000a00 */
[----:B0-----:R-:W-:-:S07]  /*00e0*/  IMAD R9, R9, UR8, RZ ;  /* 0x0000000809097c24 */ /* 0x001fce000f8e02ff */
.L_x_18:
[----:B-1----:R-:W-:-:S06]  /*00f0*/  IMAD.WIDE R4, R2, 0x4, R6 ;  /* 0x0000000402047825 */ /* 0x002fcc00078e0206 */
[----:B------:R-:W2:Y:S01]  /*0100*/  LDG.E.CONSTANT R5, desc[UR6][R4.64] ;  /* 0x0000000604057981 */ /* 0x000ea2000c1e9900 */
[----:B------:R-:W-:-:S05]  /*0110*/  IMAD.IADD R2, R9, 0x1, R2 ;  /* 0x0000000109027824 */ /* 0x000fca00078e0202 */
[----:B------:R-:W-:Y:S02]  /*0120*/  ISETP.GE.AND P0, PT, R2, UR9, PT ;  /* 0x0000000902007c0c */ /* 0x000fe4000bf06270 */
[----:B--2---:R-:W-:-:S11]  /*0130*/  FMNMX R8, R5, R8, !PT ;  /* 0x0000000805087209 */ /* 0x004fd60007800000 */
[----:B------:R-:W-:Y:S05]  /*0140*/  @!P0 BRA `(.L_x_18) ;  /* 0xfffffffc00e88947 */ /* 0x000fea000383ffff */
.L_x_17:
[----:B------:R-:W-:Y:S05]  /*0150*/  BSYNC.RECONVERGENT B0 ;  /* 0x0000000000007941 */ /* 0x000fea0003800200 */
.L_x_16:
        /* <DEDUP_REMOVED lines=55> */
[----:B0-----:R-:W0:Y:S01]  /*04d0*/  LDS R5, [UR4] ;  /* 0x00000004ff057984 */ /* 0x001e220008000800 */
[----:B------:R-:W1:Y:S02]  /*04e0*/  LDC.64 R2, c[0x0][0x388] ;  /* 0x0000e200ff027b82 */ /* 0x000e640000000a00 */
[----:B-1----:R-:W-:-:S05]  /*04f0*/  IMAD.WIDE.U32 R2, R0, 0x4, R2 ;  /* 0x0000000400027825 */ /* 0x002fca00078e0002 */
[----:B0-----:R-:W-:Y:S01]  /*0500*/  STG.E desc[UR6][R2.64], R5 ;  /* 0x0000000502007986 */ /* 0x001fe2000c101906 */
[----:B------:R-:W-:Y:S05]  /*0510*/  EXIT ;  /* 0x000000000000794d */ /* 0x000fea0003800000 */
.L_x_19:
        /* <DEDUP_REMOVED lines=14> */
.L_x_24:


//--------------------- .nv.shared._Z14softmax_kernelPfPKfi --------------------------
	.section	.nv.shared._Z14softmax_kernelPfPKfi,"aw",@nobits
	.sectionflags	@""
	.align	4
.nv.shared._Z14softmax_kernelPfPKfi:
	.zero		1028


//--------------------- .nv.shared.reserved.0     --------------------------
	.section	.nv.shared.reserved.0,"aw",@nobits
	.weak		__nv_reservedSMEM_offset_0_alias
	.size		__nv_reservedSMEM_offset_0_alias, 0, 64
	.other		__nv_reservedSMEM_offset_0_alias,@"STO_CUDA_RESERVED_SHARED STV_DEFAULT"
__nv_reservedSMEM_offset_0_alias:
	.zero		0
	.zero		64


//--------------------- .nv.shared._Z11exp_and_sumPKfPfS1_iS0_ --------------------------
	.section	.nv.shared._Z11exp_and_sumPKfPfS1_iS0_,"aw",@nobits
	.sectionflags	@""
	.align	4
.nv.shared._Z11exp_and_sumPKfPfS1_iS0_:
	.zero		2048


//--------------------- .nv.shared._Z10global_maxPKfPfi --------------------------
	.section	.nv.shared._Z10global_maxPKfPfi,"aw",@nobits
	.sectionflags	@""
	.align	4
.nv.shared._Z10global_maxPKfPfi:
	.zero		2048


//--------------------- .nv.shared._Z16block_max_kernelPKfPfi --------------------------
	.section	.nv.shared._Z16block_max_kernelPKfPfi,"aw",@nobits
	.sectionflags	@""
	.align	4
.nv.shared._Z16block_max_kernelPKfPfi:
	.zero		2048


//--------------------- .nv.constant0._Z14softmax_kernelPfPKfi --------------------------
	.section	.nv.constant0._Z14softmax_kernelPfPKfi,"a",@progbits
	.sectionflags	@""
	.align	4
.nv.constant0._Z14softmax_kernelPfPKfi:
	.zero		916


//--------------------- .nv.constant0._Z11exp_and_sumPKfPfS1_iS0_ --------------------------
	.section	.nv.constant0._Z11exp_and_sumPKfPfS1_iS0_,"a",@progbits
	.sectionflags	@""
	.align	4
.nv.constant0._Z11exp_and_sumPKfPfS1_iS0_:
	.zero		936


//--------------------- .nv.constant0._Z10global_maxPKfPfi --------------------------
	.section	.nv.constant0._Z10global_maxPKfPfi,"a",@progbits
	.sectionflags	@""
	.align	4
.nv.constant0._Z10global_maxPKfPfi:
	.zero		916


//--------------------- .nv.constant0._Z16block_max_kernelPKfPfi --------------------------
	.section	.nv.constant0._Z16block_max_kernelPKfPfi,"a",@progbits
	.sectionflags	@""
	.align	4
.nv.constant0._Z16block_max_kernelPKfPfi:
	.zero		916


//--------------------- SYMBOLS --------------------------

	.type		.nv.reservedSmem.offset0,@object
	.size		.nv.reservedSmem.offset0,0x4
	.type		.nv.reservedSmem.cap,@object
	.size		.nv.reservedSmem.cap,0x4
